	.headerflags	@"EF_CUDA_TEXMODE_UNIFIED EF_CUDA_64BIT_ADDRESS EF_CUDA_ACCELERATORS EF_CUDA_SM90 EF_CUDA_VIRTUAL_SM(EF_CUDA_SM90)"
	.elftype	@"ET_EXEC"


//--------------------- .nv.info                  --------------------------
	.section	.nv.info,"",@"SHT_CUDA_INFO"
	.align	4


	//----- nvinfo : EIATTR_REGCOUNT
	.align		4
        /*0000*/ 	.byte	0x04, 0x2f
        /*0002*/ 	.short	(.L_1 - .L_0)
	.align		4
.L_0:
        /*0004*/ 	.word	index@(triton_poi_fused_convolution_48)
        /*0008*/ 	.word	0x00000010


	//----- nvinfo : EIATTR_MIN_STACK_SIZE
	.align		4
.L_1:
        /*000c*/ 	.byte	0x04, 0x12
        /*000e*/ 	.short	(.L_3 - .L_2)
	.align		4
.L_2:
        /*0010*/ 	.word	index@(triton_poi_fused_convolution_48)
        /*0014*/ 	.word	0x00000000


	//----- nvinfo : EIATTR_FRAME_SIZE
	.align		4
.L_3:
        /*0018*/ 	.byte	0x04, 0x11
        /*001a*/ 	.short	(.L_5 - .L_4)
	.align		4
.L_4:
        /*001c*/ 	.word	index@(triton_poi_fused_convolution_48)
        /*0020*/ 	.word	0x00000000


	//----- nvinfo : EIATTR_MIN_STACK_SIZE
	.align		4
.L_5:
        /*0024*/ 	.byte	0x04, 0x12
        /*0026*/ 	.short	(.L_7 - .L_6)
	.align		4
.L_6:
        /*0028*/ 	.word	index@(triton_poi_fused_convolution_48)
        /*002c*/ 	.word	0x00000000
.L_7:


//--------------------- .nv.info.triton_poi_fused_convolution_48 --------------------------
	.section	.nv.info.triton_poi_fused_convolution_48,"",@"SHT_CUDA_INFO"
	.sectionflags	@""
	.align	4


	//----- nvinfo : EIATTR_CUDA_API_VERSION
	.align		4
        /*0000*/ 	.byte	0x04, 0x37
        /*0002*/ 	.short	(.L_9 - .L_8)
.L_8:
        /*0004*/ 	.word	0x0000007c


	//----- nvinfo : EIATTR_KPARAM_INFO
	.align		4
.L_9:
        /*0008*/ 	.byte	0x04, 0x17
        /*000a*/ 	.short	(.L_11 - .L_10)
.L_10:
        /*000c*/ 	.word	0x00000000
        /*0010*/ 	.short	0x0004
        /*0012*/ 	.short	0x001c
        /*0014*/ 	.byte	0x00, 0xf0, 0x11, 0x00


	//----- nvinfo : EIATTR_KPARAM_INFO
	.align		4
.L_11:
        /*0018*/ 	.byte	0x04, 0x17
        /*001a*/ 	.short	(.L_13 - .L_12)
.L_12:
        /*001c*/ 	.word	0x00000000
        /*0020*/ 	.short	0x0003
        /*0022*/ 	.short	0x0018
        /*0024*/ 	.byte	0x00, 0xf0, 0x11, 0x00


	//----- nvinfo : EIATTR_KPARAM_INFO
	.align		4
.L_13:
        /*0028*/ 	.byte	0x04, 0x17
        /*002a*/ 	.short	(.L_15 - .L_14)
.L_14:
        /*002c*/ 	.word	0x00000000
        /*0030*/ 	.short	0x0002
        /*0032*/ 	.short	0x0010
        /*0034*/ 	.byte	0x00, 0xf4, 0x21, 0x00


	//----- nvinfo : EIATTR_KPARAM_INFO
	.align		4
.L_15:
        /*0038*/ 	.byte	0x04, 0x17
        /*003a*/ 	.short	(.L_17 - .L_16)
.L_16:
        /*003c*/ 	.word	0x00000000
        /*0040*/ 	.short	0x0001
        /*0042*/ 	.short	0x0008
        /*0044*/ 	.byte	0x00, 0xf4, 0x21, 0x00


	//----- nvinfo : EIATTR_KPARAM_INFO
	.align		4
.L_17:
        /*0048*/ 	.byte	0x04, 0x17
        /*004a*/ 	.short	(.L_19 - .L_18)
.L_18:
        /*004c*/ 	.word	0x00000000
        /*0050*/ 	.short	0x0000
        /*0052*/ 	.short	0x0000
        /*0054*/ 	.byte	0x00, 0xf4, 0x21, 0x00


	//----- nvinfo : EIATTR_SPARSE_MMA_MASK
	.align		4
.L_19:
        /*0058*/ 	.byte	0x03, 0x50
        /*005a*/ 	.short	0x0000


	//----- nvinfo : EIATTR_MAXREG_COUNT
	.align		4
        /*005c*/ 	.byte	0x03, 0x1b
        /*005e*/ 	.short	0x00ff


	//----- nvinfo : EIATTR_EXIT_INSTR_OFFSETS
	.align		4
        /*0060*/ 	.byte	0x04, 0x1c
        /*0062*/ 	.short	(.L_21 - .L_20)


	//   ....[0]....
.L_20:
        /*0064*/ 	.word	0x00000200


	//   ....[1]....
        /*0068*/ 	.word	0x00000220


	//----- nvinfo : EIATTR_REQNTID
	.align		4
.L_21:
        /*006c*/ 	.byte	0x04, 0x10
        /*006e*/ 	.short	(.L_23 - .L_22)
.L_22:
        /*0070*/ 	.word	0x00000080
        /*0074*/ 	.word	0x00000001
        /*0078*/ 	.word	0x00000001


	//----- nvinfo : EIATTR_CBANK_PARAM_SIZE
	.align		4
.L_23:
        /*007c*/ 	.byte	0x03, 0x19
        /*007e*/ 	.short	0x0020


	//----- nvinfo : EIATTR_PARAM_CBANK
	.align		4
        /*0080*/ 	.byte	0x04, 0x0a
        /*0082*/ 	.short	(.L_25 - .L_24)
	.align		4
.L_24:
        /*0084*/ 	.word	index@(.nv.constant0.triton_poi_fused_convolution_48)
        /*0088*/ 	.short	0x0210
        /*008a*/ 	.short	0x0020


	//----- nvinfo : EIATTR_SW_WAR
	.align		4
.L_25:
        /*008c*/ 	.byte	0x04, 0x36
        /*008e*/ 	.short	(.L_27 - .L_26)
.L_26:
        /*0090*/ 	.word	0x00000008
.L_27:


//--------------------- .nv.callgraph             --------------------------
	.section	.nv.callgraph,"",@"SHT_CUDA_CALLGRAPH"
	.align	4
	.sectionentsize	8
	.align		4
        /*0000*/ 	.word	0x00000000
	.align		4
        /*0004*/ 	.word	0xffffffff
	.align		4
        /*0008*/ 	.word	0x00000000
	.align		4
        /*000c*/ 	.word	0xfffffffe
	.align		4
        /*0010*/ 	.word	0x00000000
	.align		4
        /*0014*/ 	.word	0xfffffffd
	.align		4
        /*0018*/ 	.word	0x00000000
	.align		4
        /*001c*/ 	.word	0xfffffffc


//--------------------- .text.triton_poi_fused_convolution_48 --------------------------
	.section	.text.triton_poi_fused_convolution_48,"ax",@progbits
	.align	128
        .global         triton_poi_fused_convolution_48
        .type           triton_poi_fused_convolution_48,@function
        .size           triton_poi_fused_convolution_48,(.L_x_1 - triton_poi_fused_convolution_48)
        .other          triton_poi_fused_convolution_48,@"STO_CUDA_ENTRY STV_DEFAULT"
triton_poi_fused_convolution_48:
.text.triton_poi_fused_convolution_48:
[----:B------:R-:W0:Y:S02]  /*0000*/  LDC R1, c[0x0][0x28] ;  /* 0x00000a00ff017b82 */ /* 0x000e240000000800 */
[----:B------:R-:W1:Y:S01]  /*0010*/  S2R R13, SR_CTAID.Y ;  /* 0x00000000000d7919 */ /* 0x000e620000002600 */
[----:B------:R-:W2:Y:S01]  /*0020*/  LDC.64 R4, c[0x0][0x218] ;  /* 0x00008600ff047b82 */ /* 0x000ea20000000a00 */
[----:B------:R-:W-:Y:S01]  /*0030*/  HFMA2.MMA R12, -RZ, RZ, 0, 0 ;  /* 0x00000000ff0c7435 */ /* 0x000fe200000001ff */
[----:B------:R-:W-:Y:S01]  /*0040*/  ULDC.64 UR4, c[0x0][0x208] ;  /* 0x0000820000047ab9 */ /* 0x000fe20000000a00 */
[----:B------:R-:W3:Y:S01]  /*0050*/  S2R R0, SR_TID.X ;  /* 0x0000000000007919 */ /* 0x000ee20000002100 */
[----:B------:R-:W4:Y:S04]  /*0060*/  S2R R9, SR_CTAID.X ;  /* 0x0000000000097919 */ /* 0x000f280000002500 */
[----:B------:R-:W5:Y:S01]  /*0070*/  LDC.64 R2, c[0x0][0x210] ;  /* 0x00008400ff027b82 */ /* 0x000f620000000a00 */
[----:B-1----:R-:W-:-:S02]  /*0080*/  LEA.HI R6, R13, R13, RZ, 0x1 ;  /* 0x0000000d0d067211 */ /* 0x002fc400078f08ff */
[C---:B------:R-:W-:Y:S02]  /*0090*/  ISETP.GE.AND P0, PT, R13.reuse, 0x8, PT ;  /* 0x000000080d00780c */ /* 0x040fe40003f06270 */
[----:B------:R-:W-:Y:S02]  /*00a0*/  LOP3.LUT R7, R6, 0xfffffffe, RZ, 0xc0, !PT ;  /* 0xfffffffe06077812 */ /* 0x000fe400078ec0ff */
[----:B---3--:R-:W-:Y:S02]  /*00b0*/  SHF.L.U32 R0, R0, 0x1, RZ ;  /* 0x0000000100007819 */ /* 0x008fe400000006ff */
[----:B------:R-:W-:Y:S01]  /*00c0*/  SHF.L.U32 R6, R6, 0xc, RZ ;  /* 0x0000000c06067819 */ /* 0x000fe200000006ff */
[----:B------:R-:W-:Y:S01]  /*00d0*/  IMAD.IADD R7, R13, 0x1, -R7 ;  /* 0x000000010d077824 */ /* 0x000fe200078e0a07 */
[----:B------:R-:W-:Y:S02]  /*00e0*/  LOP3.LUT R0, R0, 0xfe, RZ, 0xc0, !PT ;  /* 0x000000fe00007812 */ /* 0x000fe400078ec0ff */
[----:B------:R-:W-:-:S02]  /*00f0*/  LOP3.LUT R6, R6, 0xffffe000, RZ, 0xc0, !PT ;  /* 0xffffe00006067812 */ /* 0x000fc400078ec0ff */
[----:B----4-:R-:W-:-:S03]  /*0100*/  LEA R0, R9, R0, 0x8 ;  /* 0x0000000009007211 */ /* 0x010fc600078e40ff */
[C---:B------:R-:W-:Y:S02]  /*0110*/  IMAD.IADD R9, R7.reuse, 0x1, R6 ;  /* 0x0000000107097824 */ /* 0x040fe400078e0206 */
[----:B--2---:R-:W-:-:S03]  /*0120*/  IMAD.WIDE R6, R7, 0x4, R4 ;  /* 0x0000000407067825 */ /* 0x004fc600078e0204 */
[----:B------:R-:W-:Y:S02]  /*0130*/  LEA R9, R0, R9, 0x1 ;  /* 0x0000000900097211 */ /* 0x000fe400078e08ff */
[----:B------:R-:W2:Y:S03]  /*0140*/  @!P0 LDG.E.EL R12, desc[UR4][R6.64] ;  /* 0x00000004060c8981 */ /* 0x000ea6000c2e1900 */
[C---:B------:R-:W-:Y:S02]  /*0150*/  VIADD R11, R9.reuse, 0x2 ;  /* 0x00000002090b7836 */ /* 0x040fe40000000000 */
[--C-:B-----5:R-:W-:Y:S02]  /*0160*/  IMAD.WIDE R4, R9, 0x4, R2.reuse ;  /* 0x0000000409047825 */ /* 0x120fe400078e0202 */
[----:B------:R-:W1:Y:S02]  /*0170*/  LDC.64 R8, c[0x0][0x220] ;  /* 0x00008800ff087b82 */ /* 0x000e640000000a00 */
[----:B------:R-:W-:Y:S01]  /*0180*/  IMAD.WIDE R2, R11, 0x4, R2 ;  /* 0x000000040b027825 */ /* 0x000fe200078e0202 */
[----:B------:R-:W-:-:S06]  /*0190*/  CS2R R10, SRZ ;  /* 0x00000000000a7805 */ /* 0x000fcc000001ff00 */
[----:B------:R-:W2:Y:S04]  /*01a0*/  @!P0 LDG.E.EL R10, desc[UR4][R4.64] ;  /* 0x00000004040a8981 */ /* 0x000ea8000c2e1900 */
[----:B------:R-:W3:Y:S01]  /*01b0*/  @!P0 LDG.E.EL R11, desc[UR4][R2.64] ;  /* 0x00000004020b8981 */ /* 0x000ee2000c2e1900 */
[----:B------:R-:W-:-:S04]  /*01c0*/  IMAD R13, R13, 0x1000, R0 ;  /* 0x000010000d0d7824 */ /* 0x000fc800078e0200 */
[----:B-1----:R-:W-:-:S04]  /*01d0*/  IMAD.WIDE R8, R13, 0x4, R8 ;  /* 0x000000040d087825 */ /* 0x002fc800078e0208 */
[C---:B--2---:R-:W-:Y:S01]  /*01e0*/  FADD R10, R12.reuse, R10 ;  /* 0x0000000a0c0a7221 */ /* 0x044fe20000000000 */
[----:B---3--:R-:W-:Y:S01]  /*01f0*/  FADD R11, R12, R11 ;  /* 0x0000000b0c0b7221 */ /* 0x008fe20000000000 */
[----:B------:R-:W-:Y:S06]  /*0200*/  @P0 EXIT ;  /* 0x000000000000094d */ /* 0x000fec0003800000 */
[----:B------:R-:W-:Y:S01]  /*0210*/  STG.E.64 desc[UR4][R8.64], R10 ;  /* 0x0000000a08007986 */ /* 0x000fe2000c101b04 */
[----:B------:R-:W-:Y:S05]  /*0220*/  EXIT ;  /* 0x000000000000794d */ /* 0x000fea0003800000 */
.L_x_0:
[----:B------:R-:W-:-:S00]  /*0230*/  BRA `(.L_x_0) ;  /* 0xfffffffc00fc7947 */ /* 0x000fc0000383ffff */
[----:B------:R-:W-:-:S00]  /*0240*/  NOP ;  /* 0x0000000000007918 */ /* 0x000fc00000000000 */
        /* <DEDUP_REMOVED lines=11> */
.L_x_1:


//--------------------- .nv.constant0.triton_poi_fused_convolution_48 --------------------------
	.section	.nv.constant0.triton_poi_fused_convolution_48,"a",@progbits
	.sectionflags	@""
	.align	4
.nv.constant0.triton_poi_fused_convolution_48:
	.zero		560
